//
// Generated by NVIDIA NVVM Compiler
//
// Compiler Build ID: CL-36424714
// Cuda compilation tools, release 13.0, V13.0.88
// Based on NVVM 20.0.0
//

.version 9.0
.target sm_100
.address_size 64

	// .globl	_Z9Sgemv_k16ILj2EEvPfS0_S0_ii

.visible .entry _Z9Sgemv_k16ILj2EEvPfS0_S0_ii(
	.param .u64 .ptr .align 1 _Z9Sgemv_k16ILj2EEvPfS0_S0_ii_param_0,
	.param .u64 .ptr .align 1 _Z9Sgemv_k16ILj2EEvPfS0_S0_ii_param_1,
	.param .u64 .ptr .align 1 _Z9Sgemv_k16ILj2EEvPfS0_S0_ii_param_2,
	.param .u32 _Z9Sgemv_k16ILj2EEvPfS0_S0_ii_param_3,
	.param .u32 _Z9Sgemv_k16ILj2EEvPfS0_S0_ii_param_4
)
{
	.reg .pred 	%p<7>;
	.reg .b32 	%r<23>;
	.reg .b32 	%f<12>;
	.reg .b64 	%rd<14>;

	ld.param.u64 	%rd1, [_Z9Sgemv_k16ILj2EEvPfS0_S0_ii_param_0];
	ld.param.u64 	%rd2, [_Z9Sgemv_k16ILj2EEvPfS0_S0_ii_param_1];
	ld.param.u64 	%rd3, [_Z9Sgemv_k16ILj2EEvPfS0_S0_ii_param_2];
	ld.param.u32 	%r4, [_Z9Sgemv_k16ILj2EEvPfS0_S0_ii_param_3];
	ld.param.u32 	%r3, [_Z9Sgemv_k16ILj2EEvPfS0_S0_ii_param_4];
	mov.u32 	%r1, %tid.x;
	mov.u32 	%r5, %ntid.y;
	mov.u32 	%r6, %ctaid.x;
	mov.u32 	%r7, %tid.y;
	mad.lo.s32 	%r8, %r5, %r6, %r7;
	shl.b32 	%r9, %r8, 1;
	shr.u32 	%r10, %r1, 4;
	and.b32  	%r11, %r10, 1;
	or.b32  	%r2, %r9, %r11;
	setp.ge.s32 	%p1, %r2, %r4;
	@%p1 bra 	$L__BB0_3;
	cvta.to.global.u64 	%rd4, %rd1;
	cvta.to.global.u64 	%rd5, %rd2;
	and.b32  	%r12, %r1, 15;
	mad.lo.s32 	%r13, %r3, %r2, %r12;
	mul.wide.s32 	%rd6, %r13, 4;
	add.s64 	%rd7, %rd4, %rd6;
	ld.global.f32 	%f2, [%rd7];
	shl.b32 	%r14, %r1, 2;
	cvt.u64.u32 	%rd8, %r14;
	and.b64  	%rd9, %rd8, 60;
	add.s64 	%rd10, %rd5, %rd9;
	ld.global.f32 	%f3, [%rd10];
	fma.rn.f32 	%f4, %f2, %f3, 0f00000000;
	mov.b32 	%r15, %f4;
	shfl.sync.down.b32	%r16|%p2, %r15, 8, 31, -1;
	mov.b32 	%f5, %r16;
	add.f32 	%f6, %f4, %f5;
	mov.b32 	%r17, %f6;
	shfl.sync.down.b32	%r18|%p3, %r17, 4, 31, -1;
	mov.b32 	%f7, %r18;
	add.f32 	%f8, %f6, %f7;
	mov.b32 	%r19, %f8;
	shfl.sync.down.b32	%r20|%p4, %r19, 2, 31, -1;
	mov.b32 	%f9, %r20;
	add.f32 	%f10, %f8, %f9;
	mov.b32 	%r21, %f10;
	shfl.sync.down.b32	%r22|%p5, %r21, 1, 31, -1;
	mov.b32 	%f11, %r22;
	add.f32 	%f1, %f10, %f11;
	setp.ne.s32 	%p6, %r12, 0;
	@%p6 bra 	$L__BB0_3;
	cvta.to.global.u64 	%rd11, %rd3;
	mul.wide.s32 	%rd12, %r2, 4;
	add.s64 	%rd13, %rd11, %rd12;
	st.global.f32 	[%rd13], %f1;
$L__BB0_3:
	ret;

}


// ===== COMPILED SASS (sm_100) =====

	.target	sm_100

	.elftype	@"ET_EXEC"


//--------------------- .note.nv.tkinfo           --------------------------
	.section	.note.nv.tkinfo,"",@"SHT_NOTE"
	.sectionflags	@"SHF_NOTE_NV_TKINFO"
	.tkinfo
        /*0018*/ 	.word	0x00000002
        /*0030*/ 	.string	""
        /*0030*/ 	.string	"ptxas"
        /*0030*/ 	.string	"Cuda compilation tools, release 13.0, V13.0.88"
        /*0030*/ 	.string	"Build cuda_13.0.r13.0/compiler.36424714_0"
        /*0030*/ 	.string	"-arch sm_100 -m 64 "



//--------------------- .note.nv.cuinfo           --------------------------
	.section	.note.nv.cuinfo,"",@"SHT_NOTE"
	.sectionflags	@"SHF_NOTE_NV_CUINFO"
        /*0018*/ 	.short	0x0002
        /*001a*/ 	.short	0x0064
        /*001c*/ 	.short	0x0082
	.zero		2


//--------------------- .nv.info                  --------------------------
	.section	.nv.info,"",@"SHT_CUDA_INFO"
	.align	4


	//----- nvinfo : EIATTR_REGCOUNT
	.align		4
        /*0000*/ 	.byte	0x04, 0x2f
        /*0002*/ 	.short	(.L_1 - .L_0)
	.align		4
.L_0:
        /*0004*/ 	.word	index@(_Z9Sgemv_k16ILj2EEvPfS0_S0_ii)
        /*0008*/ 	.word	0x0000000e


	//----- nvinfo : EIATTR_FRAME_SIZE
	.align		4
.L_1:
        /*000c*/ 	.byte	0x04, 0x11
        /*000e*/ 	.short	(.L_3 - .L_2)
	.align		4
.L_2:
        /*0010*/ 	.word	index@(_Z9Sgemv_k16ILj2EEvPfS0_S0_ii)
        /*0014*/ 	.word	0x00000000


	//----- nvinfo : EIATTR_MIN_STACK_SIZE
	.align		4
.L_3:
        /*0018*/ 	.byte	0x04, 0x12
        /*001a*/ 	.short	(.L_5 - .L_4)
	.align		4
.L_4:
        /*001c*/ 	.word	index@(_Z9Sgemv_k16ILj2EEvPfS0_S0_ii)
        /*0020*/ 	.word	0x00000000
.L_5:


//--------------------- .nv.compat                --------------------------
	.section	.nv.compat,"",@"SHT_CUDA_COMPAT_INFO"
	.align	4
        /*0000*/ 	.byte	0x02, 0x09, 0x00, 0x00, 0x02, 0x02, 0x01, 0x00, 0x02, 0x05, 0x05, 0x00, 0x03, 0x07, 0x01, 0x01
        /*0010*/ 	.byte	0x02, 0x03, 0x00, 0x00, 0x02, 0x06, 0x01, 0x00, 0x04, 0x0b, 0x08, 0x00, 0x09, 0x00, 0x00, 0x00
        /*0020*/ 	.byte	0x00, 0x00, 0x00, 0x00


//--------------------- .nv.info._Z9Sgemv_k16ILj2EEvPfS0_S0_ii --------------------------
	.section	.nv.info._Z9Sgemv_k16ILj2EEvPfS0_S0_ii,"",@"SHT_CUDA_INFO"
	.sectionflags	@""
	.align	4


	//----- nvinfo : EIATTR_CUDA_API_VERSION
	.align		4
        /*0000*/ 	.byte	0x04, 0x37
        /*0002*/ 	.short	(.L_7 - .L_6)
.L_6:
        /*0004*/ 	.word	0x00000082


	//----- nvinfo : EIATTR_KPARAM_INFO
	.align		4
.L_7:
        /*0008*/ 	.byte	0x04, 0x17
        /*000a*/ 	.short	(.L_9 - .L_8)
.L_8:
        /*000c*/ 	.word	0x00000000
        /*0010*/ 	.short	0x0004
        /*0012*/ 	.short	0x001c
        /*0014*/ 	.byte	0x00, 0xf0, 0x11, 0x00


	//----- nvinfo : EIATTR_KPARAM_INFO
	.align		4
.L_9:
        /*0018*/ 	.byte	0x04, 0x17
        /*001a*/ 	.short	(.L_11 - .L_10)
.L_10:
        /*001c*/ 	.word	0x00000000
        /*0020*/ 	.short	0x0003
        /*0022*/ 	.short	0x0018
        /*0024*/ 	.byte	0x00, 0xf0, 0x11, 0x00


	//----- nvinfo : EIATTR_KPARAM_INFO
	.align		4
.L_11:
        /*0028*/ 	.byte	0x04, 0x17
        /*002a*/ 	.short	(.L_13 - .L_12)
.L_12:
        /*002c*/ 	.word	0x00000000
        /*0030*/ 	.short	0x0002
        /*0032*/ 	.short	0x0010
        /*0034*/ 	.byte	0x00, 0xf5, 0x21, 0x00


	//----- nvinfo : EIATTR_KPARAM_INFO
	.align		4
.L_13:
        /*0038*/ 	.byte	0x04, 0x17
        /*003a*/ 	.short	(.L_15 - .L_14)
.L_14:
        /*003c*/ 	.word	0x00000000
        /*0040*/ 	.short	0x0001
        /*0042*/ 	.short	0x0008
        /*0044*/ 	.byte	0x00, 0xf5, 0x21, 0x00


	//----- nvinfo : EIATTR_KPARAM_INFO
	.align		4
.L_15:
        /*0048*/ 	.byte	0x04, 0x17
        /*004a*/ 	.short	(.L_17 - .L_16)
.L_16:
        /*004c*/ 	.word	0x00000000
        /*0050*/ 	.short	0x0000
        /*0052*/ 	.short	0x0000
        /*0054*/ 	.byte	0x00, 0xf5, 0x21, 0x00


	//----- nvinfo : EIATTR_SPARSE_MMA_MASK
	.align		4
.L_17:
        /*0058*/ 	.byte	0x03, 0x50
        /*005a*/ 	.short	0x0000


	//----- nvinfo : EIATTR_MAXREG_COUNT
	.align		4
        /*005c*/ 	.byte	0x03, 0x1b
        /*005e*/ 	.short	0x00ff


	//----- nvinfo : EIATTR_MERCURY_ISA_VERSION
	.align		4
        /*0060*/ 	.byte	0x03, 0x5f
        /*0062*/ 	.short	0x0101


	//----- nvinfo : EIATTR_COOP_GROUP_MASK_REGIDS
	.align		4
        /*0064*/ 	.byte	0x04, 0x29
        /*0066*/ 	.short	(.L_19 - .L_18)


	//   ....[0]....
.L_18:
        /*0068*/ 	.word	0xffffffff


	//   ....[1]....
        /*006c*/ 	.word	0xffffffff


	//   ....[2]....
        /*0070*/ 	.word	0xffffffff


	//   ....[3]....
        /*0074*/ 	.word	0xffffffff


	//----- nvinfo : EIATTR_COOP_GROUP_INSTR_OFFSETS
	.align		4
.L_19:
        /*0078*/ 	.byte	0x04, 0x28
        /*007a*/ 	.short	(.L_21 - .L_20)


	//   ....[0]....
.L_20:
        /*007c*/ 	.word	0x000001a0


	//   ....[1]....
        /*0080*/ 	.word	0x000001c0


	//   ....[2]....
        /*0084*/ 	.word	0x000001e0


	//   ....[3]....
        /*0088*/ 	.word	0x00000200


	//----- nvinfo : EIATTR_VRC_CTA_INIT_COUNT
	.align		4
.L_21:
        /*008c*/ 	.byte	0x02, 0x4a
	.zero		1
	.zero		1


	//----- nvinfo : EIATTR_EXIT_INSTR_OFFSETS
	.align		4
        /*0090*/ 	.byte	0x04, 0x1c
        /*0092*/ 	.short	(.L_23 - .L_22)


	//   ....[0]....
.L_22:
        /*0094*/ 	.word	0x000000b0


	//   ....[1]....
        /*0098*/ 	.word	0x00000210


	//   ....[2]....
        /*009c*/ 	.word	0x00000260


	//----- nvinfo : EIATTR_CBANK_PARAM_SIZE
	.align		4
.L_23:
        /*00a0*/ 	.byte	0x03, 0x19
        /*00a2*/ 	.short	0x0020


	//----- nvinfo : EIATTR_PARAM_CBANK
	.align		4
        /*00a4*/ 	.byte	0x04, 0x0a
        /*00a6*/ 	.short	(.L_25 - .L_24)
	.align		4
.L_24:
        /*00a8*/ 	.word	index@(.nv.constant0._Z9Sgemv_k16ILj2EEvPfS0_S0_ii)
        /*00ac*/ 	.short	0x0380
        /*00ae*/ 	.short	0x0020


	//----- nvinfo : EIATTR_SW_WAR
	.align		4
.L_25:
        /*00b0*/ 	.byte	0x04, 0x36
        /*00b2*/ 	.short	(.L_27 - .L_26)
.L_26:
        /*00b4*/ 	.word	0x00000008
.L_27:


//--------------------- .nv.callgraph             --------------------------
	.section	.nv.callgraph,"",@"SHT_CUDA_CALLGRAPH"
	.align	4
	.sectionentsize	8
	.align		4
        /*0000*/ 	.word	0x00000000
	.align		4
        /*0004*/ 	.word	0xffffffff
	.align		4
        /*0008*/ 	.word	0x00000000
	.align		4
        /*000c*/ 	.word	0xfffffffe
	.align		4
        /*0010*/ 	.word	0x00000000
	.align		4
        /*0014*/ 	.word	0xfffffffd
	.align		4
        /*0018*/ 	.word	0x00000000
	.align		4
        /*001c*/ 	.word	0xfffffffc


//--------------------- .text._Z9Sgemv_k16ILj2EEvPfS0_S0_ii --------------------------
	.section	.text._Z9Sgemv_k16ILj2EEvPfS0_S0_ii,"ax",@progbits
	.align	128
        .global         _Z9Sgemv_k16ILj2EEvPfS0_S0_ii
        .type           _Z9Sgemv_k16ILj2EEvPfS0_S0_ii,@function
        .size           _Z9Sgemv_k16ILj2EEvPfS0_S0_ii,(.L_x_1 - _Z9Sgemv_k16ILj2EEvPfS0_S0_ii)
        .other          _Z9Sgemv_k16ILj2EEvPfS0_S0_ii,@"STO_CUDA_ENTRY STV_DEFAULT"
_Z9Sgemv_k16ILj2EEvPfS0_S0_ii:
.text._Z9Sgemv_k16ILj2EEvPfS0_S0_ii:
[----:B------:R-:W-:Y:S01]  /*0000*/  LDC R1, c[0x0][0x37c] ;  /* 0x0000df00ff017b82 */ /* 0x000fe20000000800 */
[----:B------:R-:W0:Y:S01]  /*0010*/  S2R R5, SR_TID.X ;  /* 0x0000000000057919 */ /* 0x000e220000002100 */
[----:B------:R-:W1:Y:S01]  /*0020*/  LDCU UR4, c[0x0][0x364] ;  /* 0x00006c80ff0477ac */ /* 0x000e620008000800 */
[----:B------:R-:W1:Y:S01]  /*0030*/  S2R R0, SR_CTAID.X ;  /* 0x0000000000007919 */ /* 0x000e620000002500 */
[----:B------:R-:W2:Y:S01]  /*0040*/  LDCU UR5, c[0x0][0x398] ;  /* 0x00007300ff0577ac */ /* 0x000ea20008000800 */
[----:B------:R-:W1:Y:S01]  /*0050*/  S2R R3, SR_TID.Y ;  /* 0x0000000000037919 */ /* 0x000e620000002200 */
[----:B0-----:R-:W-:Y:S01]  /*0060*/  SHF.R.U32.HI R2, RZ, 0x4, R5 ;  /* 0x00000004ff027819 */ /* 0x001fe20000011605 */
[----:B-1----:R-:W-:-:S03]  /*0070*/  IMAD R0, R0, UR4, R3 ;  /* 0x0000000400007c24 */ /* 0x002fc6000f8e0203 */
[----:B------:R-:W-:-:S04]  /*0080*/  LOP3.LUT R3, R2, 0x1, RZ, 0xc0, !PT ;  /* 0x0000000102037812 */ /* 0x000fc800078ec0ff */
[----:B------:R-:W-:-:S04]  /*0090*/  LEA R7, R0, R3, 0x1 ;  /* 0x0000000300077211 */ /* 0x000fc800078e08ff */
[----:B--2---:R-:W-:-:S13]  /*00a0*/  ISETP.GE.AND P0, PT, R7, UR5, PT ;  /* 0x0000000507007c0c */ /* 0x004fda000bf06270 */
[----:B------:R-:W-:Y:S05]  /*00b0*/  @P0 EXIT ;  /* 0x000000000000094d */ /* 0x000fea0003800000 */
[----:B------:R-:W0:Y:S01]  /*00c0*/  LDC.64 R2, c[0x0][0x380] ;  /* 0x0000e000ff027b82 */ /* 0x000e220000000a00 */
[----:B------:R-:W1:Y:S01]  /*00d0*/  LDCU UR6, c[0x0][0x39c] ;  /* 0x00007380ff0677ac */ /* 0x000e620008000800 */
[C---:B------:R-:W-:Y:S02]  /*00e0*/  SHF.L.U32 R4, R5.reuse, 0x2, RZ ;  /* 0x0000000205047819 */ /* 0x040fe400000006ff */
[----:B------:R-:W-:Y:S01]  /*00f0*/  LOP3.LUT P0, R0, R5, 0xf, RZ, 0xc0, !PT ;  /* 0x0000000f05007812 */ /* 0x000fe2000780c0ff */
[----:B------:R-:W2:Y:S01]  /*0100*/  LDCU.64 UR8, c[0x0][0x388] ;  /* 0x00007100ff0877ac */ /* 0x000ea20008000a00 */
[----:B------:R-:W-:Y:S01]  /*0110*/  LOP3.LUT R4, R4, 0x3c, RZ, 0xc0, !PT ;  /* 0x0000003c04047812 */ /* 0x000fe200078ec0ff */
[----:B------:R-:W3:Y:S02]  /*0120*/  LDCU.64 UR4, c[0x0][0x358] ;  /* 0x00006b00ff0477ac */ /* 0x000ee40008000a00 */
[----:B-1----:R-:W-:Y:S01]  /*0130*/  IMAD R5, R7, UR6, R0 ;  /* 0x0000000607057c24 */ /* 0x002fe2000f8e0200 */
[----:B--2---:R-:W-:-:S03]  /*0140*/  IADD3 R4, P1, PT, R4, UR8, RZ ;  /* 0x0000000804047c10 */ /* 0x004fc6000ff3e0ff */
[----:B0-----:R-:W-:Y:S01]  /*0150*/  IMAD.WIDE R2, R5, 0x4, R2 ;  /* 0x0000000405027825 */ /* 0x001fe200078e0202 */
[----:B------:R-:W-:-:S04]  /*0160*/  IADD3.X R5, PT, PT, RZ, UR9, RZ, P1, !PT ;  /* 0x00000009ff057c10 */ /* 0x000fc80008ffe4ff */
[----:B---3--:R-:W2:Y:S04]  /*0170*/  LDG.E R0, desc[UR4][R2.64] ;  /* 0x0000000402007981 */ /* 0x008ea8000c1e1900 */
[----:B------:R-:W2:Y:S02]  /*0180*/  LDG.E R5, desc[UR4][R4.64] ;  /* 0x0000000404057981 */ /* 0x000ea4000c1e1900 */
[----:B--2---:R-:W-:-:S05]  /*0190*/  FFMA R0, R0, R5, RZ ;  /* 0x0000000500007223 */ /* 0x004fca00000000ff */
[----:B------:R-:W0:Y:S02]  /*01a0*/  SHFL.DOWN PT, R9, R0, 0x8, 0x1f ;  /* 0x09001f0000097f89 */ /* 0x000e2400000e0000 */
[----:B0-----:R-:W-:-:S05]  /*01b0*/  FADD R9, R0, R9 ;  /* 0x0000000900097221 */ /* 0x001fca0000000000 */
[----:B------:R-:W0:Y:S02]  /*01c0*/  SHFL.DOWN PT, R6, R9, 0x4, 0x1f ;  /* 0x08801f0009067f89 */ /* 0x000e2400000e0000 */
[----:B0-----:R-:W-:-:S05]  /*01d0*/  FADD R6, R9, R6 ;  /* 0x0000000609067221 */ /* 0x001fca0000000000 */
[----:B------:R-:W0:Y:S02]  /*01e0*/  SHFL.DOWN PT, R11, R6, 0x2, 0x1f ;  /* 0x08401f00060b7f89 */ /* 0x000e2400000e0000 */
[----:B0-----:R-:W-:-:S05]  /*01f0*/  FADD R11, R6, R11 ;  /* 0x0000000b060b7221 */ /* 0x001fca0000000000 */
[----:B------:R0:W1:Y:S01]  /*0200*/  SHFL.DOWN PT, R8, R11, 0x1, 0x1f ;  /* 0x08201f000b087f89 */ /* 0x00006200000e0000 */
[----:B------:R-:W-:Y:S05]  /*0210*/  @P0 EXIT ;  /* 0x000000000000094d */ /* 0x000fea0003800000 */
[----:B------:R-:W2:Y:S01]  /*0220*/  LDC.64 R2, c[0x0][0x390] ;  /* 0x0000e400ff027b82 */ /* 0x000ea20000000a00 */
[----:B01----:R-:W-:Y:S01]  /*0230*/  FADD R11, R11, R8 ;  /* 0x000000080b0b7221 */ /* 0x003fe20000000000 */
[----:B--2---:R-:W-:-:S05]  /*0240*/  IMAD.WIDE R2, R7, 0x4, R2 ;  /* 0x0000000407027825 */ /* 0x004fca00078e0202 */
[----:B------:R-:W-:Y:S01]  /*0250*/  STG.E desc[UR4][R2.64], R11 ;  /* 0x0000000b02007986 */ /* 0x000fe2000c101904 */
[----:B------:R-:W-:Y:S05]  /*0260*/  EXIT ;  /* 0x000000000000794d */ /* 0x000fea0003800000 */
.L_x_0:
[----:B------:R-:W-:-:S00]  /*0270*/  BRA `(.L_x_0) ;  /* 0xfffffffc00fc7947 */ /* 0x000fc0000383ffff */
[----:B------:R-:W-:-:S00]  /*0280*/  NOP ;  /* 0x0000000000007918 */ /* 0x000fc00000000000 */
[----:B------:R-:W-:-:S00]  /*0290*/  NOP ;  /* 0x0000000000007918 */ /* 0x000fc00000000000 */
[----:B------:R-:W-:-:S00]  /*02a0*/  NOP ;  /* 0x0000000000007918 */ /* 0x000fc00000000000 */
[----:B------:R-:W-:-:S00]  /*02b0*/  NOP ;  /* 0x0000000000007918 */ /* 0x000fc00000000000 */
[----:B------:R-:W-:-:S00]  /*02c0*/  NOP ;  /* 0x0000000000007918 */ /* 0x000fc00000000000 */
[----:B------:R-:W-:-:S00]  /*02d0*/  NOP ;  /* 0x0000000000007918 */ /* 0x000fc00000000000 */
[----:B------:R-:W-:-:S00]  /*02e0*/  NOP ;  /* 0x0000000000007918 */ /* 0x000fc00000000000 */
[----:B------:R-:W-:-:S00]  /*02f0*/  NOP ;  /* 0x0000000000007918 */ /* 0x000fc00000000000 */
.L_x_1:


//--------------------- .nv.shared.reserved.0     --------------------------
	.section	.nv.shared.reserved.0,"aw",@nobits
	.weak		__nv_reservedSMEM_offset_0_alias
	.size		__nv_reservedSMEM_offset_0_alias, 0, 64
	.other		__nv_reservedSMEM_offset_0_alias,@"STO_CUDA_RESERVED_SHARED STV_DEFAULT"
__nv_reservedSMEM_offset_0_alias:
	.zero		0
	.zero		64


//--------------------- .nv.constant0._Z9Sgemv_k16ILj2EEvPfS0_S0_ii --------------------------
	.section	.nv.constant0._Z9Sgemv_k16ILj2EEvPfS0_S0_ii,"a",@progbits
	.sectionflags	@""
	.align	4
.nv.constant0._Z9Sgemv_k16ILj2EEvPfS0_S0_ii:
	.zero		928


//--------------------- SYMBOLS --------------------------

	.type		.nv.reservedSmem.offset0,@object
	.size		.nv.reservedSmem.offset0,0x4
